//
// Generated by NVIDIA NVVM Compiler
//
// Compiler Build ID: CL-36424714
// Cuda compilation tools, release 13.0, V13.0.88
// Based on NVVM 20.0.0
//

.version 9.0
.target sm_100
.address_size 64

	// .globl	_Z12merge_arraysPii

.visible .entry _Z12merge_arraysPii(
	.param .u64 .ptr .align 1 _Z12merge_arraysPii_param_0,
	.param .u32 _Z12merge_arraysPii_param_1
)
{
	.reg .pred 	%p<5>;
	.reg .b32 	%r<31>;
	.reg .b64 	%rd<9>;

	ld.param.u64 	%rd2, [_Z12merge_arraysPii_param_0];
	ld.param.u32 	%r10, [_Z12merge_arraysPii_param_1];
	cvta.to.global.u64 	%rd1, %rd2;
	mov.u32 	%r1, %tid.x;
	shr.u32 	%r11, %r10, 31;
	add.s32 	%r12, %r10, %r11;
	shr.s32 	%r13, %r12, 1;
	setp.lt.s32 	%p1, %r1, %r13;
	selp.b32 	%r29, %r13, 0, %p1;
	selp.b32 	%r14, %r10, %r13, %p1;
	add.s32 	%r30, %r14, -1;
	mul.wide.u32 	%rd3, %r1, 4;
	add.s64 	%rd4, %rd1, %rd3;
	ld.global.u32 	%r4, [%rd4];
	setp.ge.s32 	%p2, %r29, %r30;
	@%p2 bra 	$L__BB0_2;
$L__BB0_1:
	add.s32 	%r15, %r30, %r29;
	shr.u32 	%r16, %r15, 31;
	add.s32 	%r17, %r15, %r16;
	shr.s32 	%r18, %r17, 1;
	mul.wide.s32 	%rd5, %r18, 4;
	add.s64 	%rd6, %rd1, %rd5;
	ld.global.u32 	%r19, [%rd6];
	setp.lt.s32 	%p3, %r4, %r19;
	add.s32 	%r20, %r18, -1;
	add.s32 	%r21, %r18, 1;
	selp.b32 	%r29, %r29, %r21, %p3;
	selp.b32 	%r30, %r20, %r30, %p3;
	setp.lt.s32 	%p4, %r29, %r30;
	@%p4 bra 	$L__BB0_1;
$L__BB0_2:
	sub.s32 	%r25, %r1, %r13;
	add.s32 	%r26, %r25, %r30;
	add.s32 	%r27, %r26, -1;
	mul.wide.s32 	%rd7, %r27, 4;
	add.s64 	%rd8, %rd1, %rd7;
	st.global.u32 	[%rd8], %r4;
	ret;

}


// ===== COMPILED SASS (sm_100) =====

	.target	sm_100

	.elftype	@"ET_EXEC"


//--------------------- .note.nv.tkinfo           --------------------------
	.section	.note.nv.tkinfo,"",@"SHT_NOTE"
	.sectionflags	@"SHF_NOTE_NV_TKINFO"
	.tkinfo
        /*0018*/ 	.word	0x00000002
        /*0030*/ 	.string	""
        /*0030*/ 	.string	"ptxas"
        /*0030*/ 	.string	"Cuda compilation tools, release 13.0, V13.0.88"
        /*0030*/ 	.string	"Build cuda_13.0.r13.0/compiler.36424714_0"
        /*0030*/ 	.string	"-arch sm_100 -m 64 "



//--------------------- .note.nv.cuinfo           --------------------------
	.section	.note.nv.cuinfo,"",@"SHT_NOTE"
	.sectionflags	@"SHF_NOTE_NV_CUINFO"
        /*0018*/ 	.short	0x0002
        /*001a*/ 	.short	0x0064
        /*001c*/ 	.short	0x0082
	.zero		2


//--------------------- .nv.info                  --------------------------
	.section	.nv.info,"",@"SHT_CUDA_INFO"
	.align	4


	//----- nvinfo : EIATTR_REGCOUNT
	.align		4
        /*0000*/ 	.byte	0x04, 0x2f
        /*0002*/ 	.short	(.L_1 - .L_0)
	.align		4
.L_0:
        /*0004*/ 	.word	index@(_Z12merge_arraysPii)
        /*0008*/ 	.word	0x00000010


	//----- nvinfo : EIATTR_FRAME_SIZE
	.align		4
.L_1:
        /*000c*/ 	.byte	0x04, 0x11
        /*000e*/ 	.short	(.L_3 - .L_2)
	.align		4
.L_2:
        /*0010*/ 	.word	index@(_Z12merge_arraysPii)
        /*0014*/ 	.word	0x00000000


	//----- nvinfo : EIATTR_MIN_STACK_SIZE
	.align		4
.L_3:
        /*0018*/ 	.byte	0x04, 0x12
        /*001a*/ 	.short	(.L_5 - .L_4)
	.align		4
.L_4:
        /*001c*/ 	.word	index@(_Z12merge_arraysPii)
        /*0020*/ 	.word	0x00000000
.L_5:


//--------------------- .nv.compat                --------------------------
	.section	.nv.compat,"",@"SHT_CUDA_COMPAT_INFO"
	.align	4
        /*0000*/ 	.byte	0x02, 0x09, 0x00, 0x00, 0x02, 0x02, 0x01, 0x00, 0x02, 0x05, 0x05, 0x00, 0x03, 0x07, 0x01, 0x01
        /*0010*/ 	.byte	0x02, 0x03, 0x00, 0x00, 0x02, 0x06, 0x01, 0x00, 0x04, 0x0b, 0x08, 0x00, 0x09, 0x00, 0x00, 0x00
        /*0020*/ 	.byte	0x00, 0x00, 0x00, 0x00


//--------------------- .nv.info._Z12merge_arraysPii --------------------------
	.section	.nv.info._Z12merge_arraysPii,"",@"SHT_CUDA_INFO"
	.sectionflags	@""
	.align	4


	//----- nvinfo : EIATTR_CUDA_API_VERSION
	.align		4
        /*0000*/ 	.byte	0x04, 0x37
        /*0002*/ 	.short	(.L_7 - .L_6)
.L_6:
        /*0004*/ 	.word	0x00000082


	//----- nvinfo : EIATTR_KPARAM_INFO
	.align		4
.L_7:
        /*0008*/ 	.byte	0x04, 0x17
        /*000a*/ 	.short	(.L_9 - .L_8)
.L_8:
        /*000c*/ 	.word	0x00000000
        /*0010*/ 	.short	0x0001
        /*0012*/ 	.short	0x0008
        /*0014*/ 	.byte	0x00, 0xf0, 0x11, 0x00


	//----- nvinfo : EIATTR_KPARAM_INFO
	.align		4
.L_9:
        /*0018*/ 	.byte	0x04, 0x17
        /*001a*/ 	.short	(.L_11 - .L_10)
.L_10:
        /*001c*/ 	.word	0x00000000
        /*0020*/ 	.short	0x0000
        /*0022*/ 	.short	0x0000
        /*0024*/ 	.byte	0x00, 0xf5, 0x21, 0x00


	//----- nvinfo : EIATTR_SPARSE_MMA_MASK
	.align		4
.L_11:
        /*0028*/ 	.byte	0x03, 0x50
        /*002a*/ 	.short	0x0000


	//----- nvinfo : EIATTR_MAXREG_COUNT
	.align		4
        /*002c*/ 	.byte	0x03, 0x1b
        /*002e*/ 	.short	0x00ff


	//----- nvinfo : EIATTR_MERCURY_ISA_VERSION
	.align		4
        /*0030*/ 	.byte	0x03, 0x5f
        /*0032*/ 	.short	0x0101


	//----- nvinfo : EIATTR_VRC_CTA_INIT_COUNT
	.align		4
        /*0034*/ 	.byte	0x02, 0x4a
	.zero		1
	.zero		1


	//----- nvinfo : EIATTR_EXIT_INSTR_OFFSETS
	.align		4
        /*0038*/ 	.byte	0x04, 0x1c
        /*003a*/ 	.short	(.L_13 - .L_12)


	//   ....[0]....
.L_12:
        /*003c*/ 	.word	0x000001f0


	//----- nvinfo : EIATTR_CRS_STACK_SIZE
	.align		4
.L_13:
        /*0040*/ 	.byte	0x04, 0x1e
        /*0042*/ 	.short	(.L_15 - .L_14)
.L_14:
        /*0044*/ 	.word	0x00000000


	//----- nvinfo : EIATTR_CBANK_PARAM_SIZE
	.align		4
.L_15:
        /*0048*/ 	.byte	0x03, 0x19
        /*004a*/ 	.short	0x000c


	//----- nvinfo : EIATTR_PARAM_CBANK
	.align		4
        /*004c*/ 	.byte	0x04, 0x0a
        /*004e*/ 	.short	(.L_17 - .L_16)
	.align		4
.L_16:
        /*0050*/ 	.word	index@(.nv.constant0._Z12merge_arraysPii)
        /*0054*/ 	.short	0x0380
        /*0056*/ 	.short	0x000c


	//----- nvinfo : EIATTR_SW_WAR
	.align		4
.L_17:
        /*0058*/ 	.byte	0x04, 0x36
        /*005a*/ 	.short	(.L_19 - .L_18)
.L_18:
        /*005c*/ 	.word	0x00000008
.L_19:


//--------------------- .nv.callgraph             --------------------------
	.section	.nv.callgraph,"",@"SHT_CUDA_CALLGRAPH"
	.align	4
	.sectionentsize	8
	.align		4
        /*0000*/ 	.word	0x00000000
	.align		4
        /*0004*/ 	.word	0xffffffff
	.align		4
        /*0008*/ 	.word	0x00000000
	.align		4
        /*000c*/ 	.word	0xfffffffe
	.align		4
        /*0010*/ 	.word	0x00000000
	.align		4
        /*0014*/ 	.word	0xfffffffd
	.align		4
        /*0018*/ 	.word	0x00000000
	.align		4
        /*001c*/ 	.word	0xfffffffc


//--------------------- .text._Z12merge_arraysPii --------------------------
	.section	.text._Z12merge_arraysPii,"ax",@progbits
	.align	128
        .global         _Z12merge_arraysPii
        .type           _Z12merge_arraysPii,@function
        .size           _Z12merge_arraysPii,(.L_x_4 - _Z12merge_arraysPii)
        .other          _Z12merge_arraysPii,@"STO_CUDA_ENTRY STV_DEFAULT"
_Z12merge_arraysPii:
.text._Z12merge_arraysPii:
[----:B------:R-:W-:Y:S01]  /*0000*/  LDC R1, c[0x0][0x37c] ;  /* 0x0000df00ff017b82 */ /* 0x000fe20000000800 */
[----:B------:R-:W0:Y:S07]  /*0010*/  S2R R13, SR_TID.X ;  /* 0x00000000000d7919 */ /* 0x000e2e0000002100 */
[----:B------:R-:W0:Y:S01]  /*0020*/  LDC.64 R2, c[0x0][0x380] ;  /* 0x0000e000ff027b82 */ /* 0x000e220000000a00 */
[----:B------:R-:W1:Y:S07]  /*0030*/  LDCU.64 UR4, c[0x0][0x358] ;  /* 0x00006b00ff0477ac */ /* 0x000e6e0008000a00 */
[----:B------:R-:W2:Y:S01]  /*0040*/  LDC R7, c[0x0][0x388] ;  /* 0x0000e200ff077b82 */ /* 0x000ea20000000800 */
[----:B0-----:R-:W-:-:S05]  /*0050*/  IMAD.WIDE.U32 R4, R13, 0x4, R2 ;  /* 0x000000040d047825 */ /* 0x001fca00078e0002 */
[----:B-1----:R0:W5:Y:S01]  /*0060*/  LDG.E R9, desc[UR4][R4.64] ;  /* 0x0000000404097981 */ /* 0x002162000c1e1900 */
[----:B--2---:R-:W-:Y:S01]  /*0070*/  LEA.HI R0, R7, R7, RZ, 0x1 ;  /* 0x0000000707007211 */ /* 0x004fe200078f08ff */
[----:B------:R-:W-:Y:S03]  /*0080*/  BSSY.RECONVERGENT B0, `(.L_x_0) ;  /* 0x0000012000007945 */ /* 0x000fe60003800200 */
[----:B------:R-:W-:-:S04]  /*0090*/  SHF.R.S32.HI R0, RZ, 0x1, R0 ;  /* 0x00000001ff007819 */ /* 0x000fc80000011400 */
[----:B------:R-:W-:-:S04]  /*00a0*/  ISETP.GE.AND P0, PT, R13, R0, PT ;  /* 0x000000000d00720c */ /* 0x000fc80003f06270 */
[C---:B------:R-:W-:Y:S02]  /*00b0*/  SEL R7, R0.reuse, R7, P0 ;  /* 0x0000000700077207 */ /* 0x040fe40000000000 */
[----:B------:R-:W-:-:S03]  /*00c0*/  SEL R6, R0, RZ, !P0 ;  /* 0x000000ff00067207 */ /* 0x000fc60004000000 */
[----:B------:R-:W-:-:S05]  /*00d0*/  VIADD R7, R7, 0xffffffff ;  /* 0xffffffff07077836 */ /* 0x000fca0000000000 */
[----:B------:R-:W-:-:S13]  /*00e0*/  ISETP.GE.AND P0, PT, R6, R7, PT ;  /* 0x000000070600720c */ /* 0x000fda0003f06270 */
[----:B0-----:R-:W-:Y:S05]  /*00f0*/  @P0 BRA `(.L_x_1) ;  /* 0x0000000000280947 */ /* 0x001fea0003800000 */
.L_x_2:
[----:B------:R-:W-:-:S05]  /*0100*/  IMAD.IADD R4, R7, 0x1, R6 ;  /* 0x0000000107047824 */ /* 0x000fca00078e0206 */
[----:B------:R-:W-:-:S04]  /*0110*/  LEA.HI R4, R4, R4, RZ, 0x1 ;  /* 0x0000000404047211 */ /* 0x000fc800078f08ff */
[----:B------:R-:W-:-:S05]  /*0120*/  SHF.R.S32.HI R11, RZ, 0x1, R4 ;  /* 0x00000001ff0b7819 */ /* 0x000fca0000011404 */
[----:B------:R-:W-:-:S06]  /*0130*/  IMAD.WIDE R4, R11, 0x4, R2 ;  /* 0x000000040b047825 */ /* 0x000fcc00078e0202 */
[----:B------:R-:W2:Y:S02]  /*0140*/  LDG.E R4, desc[UR4][R4.64] ;  /* 0x0000000404047981 */ /* 0x000ea4000c1e1900 */
[----:B--2--5:R-:W-:-:S13]  /*0150*/  ISETP.GE.AND P0, PT, R9, R4, PT ;  /* 0x000000040900720c */ /* 0x024fda0003f06270 */
[C---:B------:R-:W-:Y:S02]  /*0160*/  @P0 VIADD R6, R11.reuse, 0x1 ;  /* 0x000000010b060836 */ /* 0x040fe40000000000 */
[----:B------:R-:W-:-:S05]  /*0170*/  @!P0 VIADD R7, R11, 0xffffffff ;  /* 0xffffffff0b078836 */ /* 0x000fca0000000000 */
[----:B------:R-:W-:-:S13]  /*0180*/  ISETP.GE.AND P0, PT, R6, R7, PT ;  /* 0x000000070600720c */ /* 0x000fda0003f06270 */
[----:B------:R-:W-:Y:S05]  /*0190*/  @!P0 BRA `(.L_x_2) ;  /* 0xfffffffc00d88947 */ /* 0x000fea000383ffff */
.L_x_1:
[----:B------:R-:W-:Y:S05]  /*01a0*/  BSYNC.RECONVERGENT B0 ;  /* 0x0000000000007941 */ /* 0x000fea0003800200 */
.L_x_0:
[----:B------:R-:W-:-:S05]  /*01b0*/  IADD3 R0, PT, PT, R7, R13, -R0 ;  /* 0x0000000d07007210 */ /* 0x000fca0007ffe800 */
[----:B------:R-:W-:-:S04]  /*01c0*/  VIADD R5, R0, 0xffffffff ;  /* 0xffffffff00057836 */ /* 0x000fc80000000000 */
[----:B------:R-:W-:-:S05]  /*01d0*/  IMAD.WIDE R2, R5, 0x4, R2 ;  /* 0x0000000405027825 */ /* 0x000fca00078e0202 */
[----:B-----5:R-:W-:Y:S01]  /*01e0*/  STG.E desc[UR4][R2.64], R9 ;  /* 0x0000000902007986 */ /* 0x020fe2000c101904 */
[----:B------:R-:W-:Y:S05]  /*01f0*/  EXIT ;  /* 0x000000000000794d */ /* 0x000fea0003800000 */
.L_x_3:
[----:B------:R-:W-:-:S00]  /*0200*/  BRA `(.L_x_3) ;  /* 0xfffffffc00fc7947 */ /* 0x000fc0000383ffff */
[----:B------:R-:W-:-:S00]  /*0210*/  NOP ;  /* 0x0000000000007918 */ /* 0x000fc00000000000 */
        /* <DEDUP_REMOVED lines=14> */
.L_x_4:


//--------------------- .nv.shared.reserved.0     --------------------------
	.section	.nv.shared.reserved.0,"aw",@nobits
	.weak		__nv_reservedSMEM_offset_0_alias
	.size		__nv_reservedSMEM_offset_0_alias, 0, 64
	.other		__nv_reservedSMEM_offset_0_alias,@"STO_CUDA_RESERVED_SHARED STV_DEFAULT"
__nv_reservedSMEM_offset_0_alias:
	.zero		0
	.zero		64


//--------------------- .nv.constant0._Z12merge_arraysPii --------------------------
	.section	.nv.constant0._Z12merge_arraysPii,"a",@progbits
	.sectionflags	@""
	.align	4
.nv.constant0._Z12merge_arraysPii:
	.zero		908


//--------------------- SYMBOLS --------------------------

	.type		.nv.reservedSmem.offset0,@object
	.size		.nv.reservedSmem.offset0,0x4
